//
// Generated by NVIDIA NVVM Compiler
//
// Compiler Build ID: CL-36424714
// Cuda compilation tools, release 13.0, V13.0.88
// Based on NVVM 20.0.0
//

.version 9.0
.target sm_100
.address_size 64

	// .globl	_Z16global_get_flagsPiS_ii
// _ZZ7combinePiS_S_iS_S_E6presum has been demoted

.visible .entry _Z16global_get_flagsPiS_ii(
	.param .u64 .ptr .align 1 _Z16global_get_flagsPiS_ii_param_0,
	.param .u64 .ptr .align 1 _Z16global_get_flagsPiS_ii_param_1,
	.param .u32 _Z16global_get_flagsPiS_ii_param_2,
	.param .u32 _Z16global_get_flagsPiS_ii_param_3
)
{
	.reg .pred 	%p<3>;
	.reg .b32 	%r<11>;
	.reg .b64 	%rd<11>;

	ld.param.u64 	%rd2, [_Z16global_get_flagsPiS_ii_param_0];
	ld.param.u64 	%rd3, [_Z16global_get_flagsPiS_ii_param_1];
	ld.param.u32 	%r2, [_Z16global_get_flagsPiS_ii_param_2];
	ld.param.u32 	%r3, [_Z16global_get_flagsPiS_ii_param_3];
	cvta.to.global.u64 	%rd1, %rd3;
	mov.u32 	%r4, %tid.x;
	mov.u32 	%r5, %ntid.x;
	mov.u32 	%r6, %ctaid.x;
	mad.lo.s32 	%r1, %r5, %r6, %r4;
	setp.ge.s32 	%p1, %r1, %r3;
	@%p1 bra 	$L__BB0_5;
	cvta.to.global.u64 	%rd4, %rd2;
	mul.wide.s32 	%rd5, %r1, 4;
	add.s64 	%rd6, %rd4, %rd5;
	ld.global.u32 	%r7, [%rd6];
	and.b32  	%r8, %r7, %r2;
	setp.ne.s32 	%p2, %r8, 0;
	@%p2 bra 	$L__BB0_3;
	add.s64 	%rd10, %rd1, %rd5;
	mov.b32 	%r10, 1;
	st.global.u32 	[%rd10], %r10;
	bra.uni 	$L__BB0_4;
$L__BB0_3:
	add.s64 	%rd8, %rd1, %rd5;
	mov.b32 	%r9, 0;
	st.global.u32 	[%rd8], %r9;
$L__BB0_4:
	bar.sync 	0;
$L__BB0_5:
	ret;

}
	// .globl	_Z7prescanPiS_S_ib
.visible .entry _Z7prescanPiS_S_ib(
	.param .u64 .ptr .align 1 _Z7prescanPiS_S_ib_param_0,
	.param .u64 .ptr .align 1 _Z7prescanPiS_S_ib_param_1,
	.param .u64 .ptr .align 1 _Z7prescanPiS_S_ib_param_2,
	.param .u32 _Z7prescanPiS_S_ib_param_3,
	.param .u8 _Z7prescanPiS_S_ib_param_4
)
{
	.reg .pred 	%p<11>;
	.reg .b16 	%rs<2>;
	.reg .b32 	%r<43>;
	.reg .b64 	%rd<24>;

	ld.param.u64 	%rd5, [_Z7prescanPiS_S_ib_param_0];
	ld.param.u64 	%rd4, [_Z7prescanPiS_S_ib_param_1];
	ld.param.u64 	%rd6, [_Z7prescanPiS_S_ib_param_2];
	ld.param.u32 	%r42, [_Z7prescanPiS_S_ib_param_3];
	ld.param.s8 	%rs1, [_Z7prescanPiS_S_ib_param_4];
	cvta.to.global.u64 	%rd1, %rd5;
	cvta.to.global.u64 	%rd2, %rd6;
	mov.u32 	%r1, %tid.x;
	mov.u32 	%r18, %ntid.x;
	mov.u32 	%r2, %ctaid.x;
	mad.lo.s32 	%r19, %r18, %r2, %r1;
	mul.wide.s32 	%rd7, %r19, 4;
	add.s64 	%rd8, %rd2, %rd7;
	ld.global.u32 	%r20, [%rd8];
	add.s64 	%rd9, %rd1, %rd7;
	st.global.u32 	[%rd9], %r20;
	bar.sync 	0;
	setp.lt.s32 	%p1, %r42, 2;
	@%p1 bra 	$L__BB1_5;
	mul.lo.s32 	%r22, %r42, %r2;
	add.s32 	%r3, %r22, -1;
	add.s32 	%r4, %r22, %r42;
	mov.b32 	%r41, 1;
$L__BB1_2:
	shl.b32 	%r6, %r41, 1;
	mul.lo.s32 	%r7, %r6, %r1;
	add.s32 	%r8, %r3, %r6;
	add.s32 	%r9, %r8, %r7;
	setp.ge.u32 	%p2, %r9, %r4;
	@%p2 bra 	$L__BB1_4;
	sub.s32 	%r23, %r8, %r41;
	add.s32 	%r24, %r23, %r7;
	mul.wide.u32 	%rd10, %r24, 4;
	add.s64 	%rd11, %rd1, %rd10;
	ld.global.u32 	%r25, [%rd11];
	mul.wide.s32 	%rd12, %r9, 4;
	add.s64 	%rd13, %rd1, %rd12;
	ld.global.u32 	%r26, [%rd13];
	add.s32 	%r27, %r26, %r25;
	st.global.u32 	[%rd13], %r27;
$L__BB1_4:
	bar.sync 	0;
	setp.lt.s32 	%p3, %r6, %r42;
	mov.u32 	%r41, %r6;
	@%p3 bra 	$L__BB1_2;
$L__BB1_5:
	setp.ne.s32 	%p4, %r1, 0;
	mad.lo.s32 	%r28, %r42, %r2, %r42;
	add.s32 	%r10, %r28, -1;
	mul.wide.u32 	%rd14, %r10, 4;
	add.s64 	%rd3, %rd1, %rd14;
	@%p4 bra 	$L__BB1_7;
	mov.b32 	%r29, 0;
	st.global.u32 	[%rd3], %r29;
$L__BB1_7:
	setp.lt.s32 	%p5, %r42, 2;
	bar.sync 	0;
	@%p5 bra 	$L__BB1_12;
	mul.lo.s32 	%r30, %r42, %r2;
	add.s32 	%r11, %r30, -1;
	add.s32 	%r12, %r30, %r42;
$L__BB1_9:
	shr.u32 	%r14, %r42, 1;
	and.b32  	%r31, %r42, 2147483646;
	mul.lo.s32 	%r15, %r31, %r1;
	add.s32 	%r32, %r11, %r31;
	add.s32 	%r16, %r32, %r15;
	setp.ge.u32 	%p6, %r16, %r12;
	@%p6 bra 	$L__BB1_11;
	add.s32 	%r33, %r11, %r14;
	add.s32 	%r34, %r33, %r15;
	mul.wide.s32 	%rd15, %r34, 4;
	add.s64 	%rd16, %rd1, %rd15;
	ld.global.u32 	%r35, [%rd16];
	mul.wide.s32 	%rd17, %r16, 4;
	add.s64 	%rd18, %rd1, %rd17;
	ld.global.u32 	%r36, [%rd18];
	st.global.u32 	[%rd16], %r36;
	add.s32 	%r37, %r36, %r35;
	st.global.u32 	[%rd18], %r37;
$L__BB1_11:
	bar.sync 	0;
	setp.gt.u32 	%p7, %r42, 3;
	mov.u32 	%r42, %r14;
	@%p7 bra 	$L__BB1_9;
$L__BB1_12:
	setp.ne.s32 	%p8, %r1, 0;
	setp.eq.s16 	%p9, %rs1, 0;
	or.pred  	%p10, %p8, %p9;
	@%p10 bra 	$L__BB1_14;
	ld.global.u32 	%r38, [%rd3];
	add.s64 	%rd20, %rd2, %rd14;
	ld.global.u32 	%r39, [%rd20];
	add.s32 	%r40, %r39, %r38;
	cvta.to.global.u64 	%rd21, %rd4;
	mul.wide.u32 	%rd22, %r2, 4;
	add.s64 	%rd23, %rd21, %rd22;
	st.global.u32 	[%rd23], %r40;
$L__BB1_14:
	bar.sync 	0;
	ret;

}
	// .globl	_Z7combinePiS_S_iS_S_
.visible .entry _Z7combinePiS_S_iS_S_(
	.param .u64 .ptr .align 1 _Z7combinePiS_S_iS_S__param_0,
	.param .u64 .ptr .align 1 _Z7combinePiS_S_iS_S__param_1,
	.param .u64 .ptr .align 1 _Z7combinePiS_S_iS_S__param_2,
	.param .u32 _Z7combinePiS_S_iS_S__param_3,
	.param .u64 .ptr .align 1 _Z7combinePiS_S_iS_S__param_4,
	.param .u64 .ptr .align 1 _Z7combinePiS_S_iS_S__param_5
)
{
	.reg .pred 	%p<3>;
	.reg .b32 	%r<14>;
	.reg .b64 	%rd<15>;
	// demoted variable
	.shared .align 4 .u32 _ZZ7combinePiS_S_iS_S_E6presum;
	ld.param.u64 	%rd2, [_Z7combinePiS_S_iS_S__param_1];
	ld.param.u64 	%rd3, [_Z7combinePiS_S_iS_S__param_2];
	ld.param.u32 	%r3, [_Z7combinePiS_S_iS_S__param_3];
	ld.param.u64 	%rd4, [_Z7combinePiS_S_iS_S__param_4];
	ld.param.u64 	%rd5, [_Z7combinePiS_S_iS_S__param_5];
	mov.u32 	%r4, %tid.x;
	mov.u32 	%r5, %ntid.x;
	mov.u32 	%r1, %ctaid.x;
	mad.lo.s32 	%r2, %r5, %r1, %r4;
	setp.ne.s32 	%p1, %r4, 0;
	@%p1 bra 	$L__BB2_2;
	cvta.to.global.u64 	%rd6, %rd3;
	mul.wide.u32 	%rd7, %r1, 4;
	add.s64 	%rd8, %rd6, %rd7;
	ld.global.u32 	%r6, [%rd8];
	st.shared.u32 	[_ZZ7combinePiS_S_iS_S_E6presum], %r6;
$L__BB2_2:
	bar.sync 	0;
	ld.shared.u32 	%r7, [_ZZ7combinePiS_S_iS_S_E6presum];
	cvta.to.global.u64 	%rd9, %rd2;
	mul.wide.s32 	%rd10, %r2, 4;
	add.s64 	%rd1, %rd9, %rd10;
	ld.global.u32 	%r8, [%rd1];
	add.s32 	%r9, %r8, %r7;
	st.global.u32 	[%rd1], %r9;
	bar.sync 	0;
	add.s32 	%r10, %r3, -1;
	setp.ne.s32 	%p2, %r2, %r10;
	@%p2 bra 	$L__BB2_4;
	ld.global.u32 	%r11, [%rd1];
	cvta.to.global.u64 	%rd11, %rd5;
	add.s64 	%rd13, %rd11, %rd10;
	ld.global.u32 	%r12, [%rd13];
	add.s32 	%r13, %r12, %r11;
	cvta.to.global.u64 	%rd14, %rd4;
	st.global.u32 	[%rd14], %r13;
$L__BB2_4:
	bar.sync 	0;
	ret;

}
	// .globl	_Z7shufflePiS_S_S_ii
.visible .entry _Z7shufflePiS_S_S_ii(
	.param .u64 .ptr .align 1 _Z7shufflePiS_S_S_ii_param_0,
	.param .u64 .ptr .align 1 _Z7shufflePiS_S_S_ii_param_1,
	.param .u64 .ptr .align 1 _Z7shufflePiS_S_S_ii_param_2,
	.param .u64 .ptr .align 1 _Z7shufflePiS_S_S_ii_param_3,
	.param .u32 _Z7shufflePiS_S_S_ii_param_4,
	.param .u32 _Z7shufflePiS_S_S_ii_param_5
)
{
	.reg .pred 	%p<2>;
	.reg .b32 	%r<16>;
	.reg .b64 	%rd<14>;

	ld.param.u64 	%rd2, [_Z7shufflePiS_S_S_ii_param_0];
	ld.param.u64 	%rd3, [_Z7shufflePiS_S_S_ii_param_1];
	ld.param.u64 	%rd4, [_Z7shufflePiS_S_S_ii_param_2];
	ld.param.u64 	%rd5, [_Z7shufflePiS_S_S_ii_param_3];
	ld.param.u32 	%r5, [_Z7shufflePiS_S_S_ii_param_5];
	cvta.to.global.u64 	%rd6, %rd3;
	cvta.to.global.u64 	%rd7, %rd5;
	cvta.to.global.u64 	%rd8, %rd4;
	mov.u32 	%r6, %tid.x;
	mov.u32 	%r7, %ntid.x;
	mov.u32 	%r8, %ctaid.x;
	mad.lo.s32 	%r9, %r7, %r8, %r6;
	mul.wide.s32 	%rd9, %r9, 4;
	add.s64 	%rd1, %rd8, %rd9;
	ld.global.u32 	%r10, [%rd1];
	sub.s32 	%r11, %r9, %r10;
	ld.global.u32 	%r12, [%rd7];
	add.s32 	%r15, %r11, %r12;
	bar.sync 	0;
	add.s64 	%rd10, %rd6, %rd9;
	ld.global.u32 	%r2, [%rd10];
	and.b32  	%r13, %r2, %r5;
	setp.ne.s32 	%p1, %r13, 0;
	@%p1 bra 	$L__BB3_2;
	ld.global.u32 	%r15, [%rd1];
$L__BB3_2:
	cvta.to.global.u64 	%rd11, %rd2;
	mul.wide.s32 	%rd12, %r15, 4;
	add.s64 	%rd13, %rd11, %rd12;
	st.global.u32 	[%rd13], %r2;
	bar.sync 	0;
	mov.b32 	%r14, 0;
	st.global.u32 	[%rd1], %r14;
	bar.sync 	0;
	ret;

}
	// .globl	_Z4swapPiS_i
.visible .entry _Z4swapPiS_i(
	.param .u64 .ptr .align 1 _Z4swapPiS_i_param_0,
	.param .u64 .ptr .align 1 _Z4swapPiS_i_param_1,
	.param .u32 _Z4swapPiS_i_param_2
)
{
	.reg .pred 	%p<2>;
	.reg .b32 	%r<7>;
	.reg .b64 	%rd<8>;

	ld.param.u64 	%rd1, [_Z4swapPiS_i_param_0];
	ld.param.u64 	%rd2, [_Z4swapPiS_i_param_1];
	ld.param.u32 	%r2, [_Z4swapPiS_i_param_2];
	mov.u32 	%r3, %tid.x;
	mov.u32 	%r4, %ntid.x;
	mov.u32 	%r5, %ctaid.x;
	mad.lo.s32 	%r1, %r4, %r5, %r3;
	bar.sync 	0;
	setp.ge.s32 	%p1, %r1, %r2;
	@%p1 bra 	$L__BB4_2;
	cvta.to.global.u64 	%rd3, %rd2;
	cvta.to.global.u64 	%rd4, %rd1;
	mul.wide.s32 	%rd5, %r1, 4;
	add.s64 	%rd6, %rd3, %rd5;
	ld.global.u32 	%r6, [%rd6];
	add.s64 	%rd7, %rd4, %rd5;
	st.global.u32 	[%rd7], %r6;
$L__BB4_2:
	bar.sync 	0;
	ret;

}


// ===== COMPILED SASS (sm_100) =====

	.target	sm_100

	.elftype	@"ET_EXEC"


//--------------------- .note.nv.tkinfo           --------------------------
	.section	.note.nv.tkinfo,"",@"SHT_NOTE"
	.sectionflags	@"SHF_NOTE_NV_TKINFO"
	.tkinfo
        /*0018*/ 	.word	0x00000002
        /*0030*/ 	.string	""
        /*0030*/ 	.string	"ptxas"
        /*0030*/ 	.string	"Cuda compilation tools, release 13.0, V13.0.88"
        /*0030*/ 	.string	"Build cuda_13.0.r13.0/compiler.36424714_0"
        /*0030*/ 	.string	"-arch sm_100 -m 64 "



//--------------------- .note.nv.cuinfo           --------------------------
	.section	.note.nv.cuinfo,"",@"SHT_NOTE"
	.sectionflags	@"SHF_NOTE_NV_CUINFO"
        /*0018*/ 	.short	0x0002
        /*001a*/ 	.short	0x0064
        /*001c*/ 	.short	0x0082
	.zero		2


//--------------------- .nv.info                  --------------------------
	.section	.nv.info,"",@"SHT_CUDA_INFO"
	.align	4


	//----- nvinfo : EIATTR_REGCOUNT
	.align		4
        /*0000*/ 	.byte	0x04, 0x2f
        /*0002*/ 	.short	(.L_1 - .L_0)
	.align		4
.L_0:
        /*0004*/ 	.word	index@(_Z16global_get_flagsPiS_ii)
        /*0008*/ 	.word	0x0000000a


	//----- nvinfo : EIATTR_FRAME_SIZE
	.align		4
.L_1:
        /*000c*/ 	.byte	0x04, 0x11
        /*000e*/ 	.short	(.L_3 - .L_2)
	.align		4
.L_2:
        /*0010*/ 	.word	index@(_Z16global_get_flagsPiS_ii)
        /*0014*/ 	.word	0x00000000


	//----- nvinfo : EIATTR_REGCOUNT
	.align		4
.L_3:
        /*0018*/ 	.byte	0x04, 0x2f
        /*001a*/ 	.short	(.L_5 - .L_4)
	.align		4
.L_4:
        /*001c*/ 	.word	index@(_Z7prescanPiS_S_ib)
        /*0020*/ 	.word	0x00000014


	//----- nvinfo : EIATTR_FRAME_SIZE
	.align		4
.L_5:
        /*0024*/ 	.byte	0x04, 0x11
        /*0026*/ 	.short	(.L_7 - .L_6)
	.align		4
.L_6:
        /*0028*/ 	.word	index@(_Z7prescanPiS_S_ib)
        /*002c*/ 	.word	0x00000000


	//----- nvinfo : EIATTR_REGCOUNT
	.align		4
.L_7:
        /*0030*/ 	.byte	0x04, 0x2f
        /*0032*/ 	.short	(.L_9 - .L_8)
	.align		4
.L_8:
        /*0034*/ 	.word	index@(_Z7combinePiS_S_iS_S_)
        /*0038*/ 	.word	0x0000000c


	//----- nvinfo : EIATTR_FRAME_SIZE
	.align		4
.L_9:
        /*003c*/ 	.byte	0x04, 0x11
        /*003e*/ 	.short	(.L_11 - .L_10)
	.align		4
.L_10:
        /*0040*/ 	.word	index@(_Z7combinePiS_S_iS_S_)
        /*0044*/ 	.word	0x00000000


	//----- nvinfo : EIATTR_REGCOUNT
	.align		4
.L_11:
        /*0048*/ 	.byte	0x04, 0x2f
        /*004a*/ 	.short	(.L_13 - .L_12)
	.align		4
.L_12:
        /*004c*/ 	.word	index@(_Z7shufflePiS_S_S_ii)
        /*0050*/ 	.word	0x0000000e


	//----- nvinfo : EIATTR_FRAME_SIZE
	.align		4
.L_13:
        /*0054*/ 	.byte	0x04, 0x11
        /*0056*/ 	.short	(.L_15 - .L_14)
	.align		4
.L_14:
        /*0058*/ 	.word	index@(_Z7shufflePiS_S_S_ii)
        /*005c*/ 	.word	0x00000000


	//----- nvinfo : EIATTR_REGCOUNT
	.align		4
.L_15:
        /*0060*/ 	.byte	0x04, 0x2f
        /*0062*/ 	.short	(.L_17 - .L_16)
	.align		4
.L_16:
        /*0064*/ 	.word	index@(_Z4swapPiS_i)
        /*0068*/ 	.word	0x0000000a


	//----- nvinfo : EIATTR_FRAME_SIZE
	.align		4
.L_17:
        /*006c*/ 	.byte	0x04, 0x11
        /*006e*/ 	.short	(.L_19 - .L_18)
	.align		4
.L_18:
        /*0070*/ 	.word	index@(_Z4swapPiS_i)
        /*0074*/ 	.word	0x00000000


	//----- nvinfo : EIATTR_MIN_STACK_SIZE
	.align		4
.L_19:
        /*0078*/ 	.byte	0x04, 0x12
        /*007a*/ 	.short	(.L_21 - .L_20)
	.align		4
.L_20:
        /*007c*/ 	.word	index@(_Z4swapPiS_i)
        /*0080*/ 	.word	0x00000000


	//----- nvinfo : EIATTR_MIN_STACK_SIZE
	.align		4
.L_21:
        /*0084*/ 	.byte	0x04, 0x12
        /*0086*/ 	.short	(.L_23 - .L_22)
	.align		4
.L_22:
        /*0088*/ 	.word	index@(_Z7shufflePiS_S_S_ii)
        /*008c*/ 	.word	0x00000000


	//----- nvinfo : EIATTR_MIN_STACK_SIZE
	.align		4
.L_23:
        /*0090*/ 	.byte	0x04, 0x12
        /*0092*/ 	.short	(.L_25 - .L_24)
	.align		4
.L_24:
        /*0094*/ 	.word	index@(_Z7combinePiS_S_iS_S_)
        /*0098*/ 	.word	0x00000000


	//----- nvinfo : EIATTR_MIN_STACK_SIZE
	.align		4
.L_25:
        /*009c*/ 	.byte	0x04, 0x12
        /*009e*/ 	.short	(.L_27 - .L_26)
	.align		4
.L_26:
        /*00a0*/ 	.word	index@(_Z7prescanPiS_S_ib)
        /*00a4*/ 	.word	0x00000000


	//----- nvinfo : EIATTR_MIN_STACK_SIZE
	.align		4
.L_27:
        /*00a8*/ 	.byte	0x04, 0x12
        /*00aa*/ 	.short	(.L_29 - .L_28)
	.align		4
.L_28:
        /*00ac*/ 	.word	index@(_Z16global_get_flagsPiS_ii)
        /*00b0*/ 	.word	0x00000000
.L_29:


//--------------------- .nv.compat                --------------------------
	.section	.nv.compat,"",@"SHT_CUDA_COMPAT_INFO"
	.align	4
        /*0000*/ 	.byte	0x02, 0x09, 0x00, 0x00, 0x02, 0x02, 0x01, 0x00, 0x02, 0x05, 0x05, 0x00, 0x03, 0x07, 0x01, 0x01
        /*0010*/ 	.byte	0x02, 0x03, 0x00, 0x00, 0x02, 0x06, 0x01, 0x00, 0x04, 0x0b, 0x08, 0x00, 0x09, 0x00, 0x00, 0x00
        /*0020*/ 	.byte	0x00, 0x00, 0x00, 0x00


//--------------------- .nv.info._Z4swapPiS_i     --------------------------
	.section	.nv.info._Z4swapPiS_i,"",@"SHT_CUDA_INFO"
	.sectionflags	@""
	.align	4


	//----- nvinfo : EIATTR_CUDA_API_VERSION
	.align		4
        /*0000*/ 	.byte	0x04, 0x37
        /*0002*/ 	.short	(.L_31 - .L_30)
.L_30:
        /*0004*/ 	.word	0x00000082


	//----- nvinfo : EIATTR_KPARAM_INFO
	.align		4
.L_31:
        /*0008*/ 	.byte	0x04, 0x17
        /*000a*/ 	.short	(.L_33 - .L_32)
.L_32:
        /*000c*/ 	.word	0x00000000
        /*0010*/ 	.short	0x0002
        /*0012*/ 	.short	0x0010
        /*0014*/ 	.byte	0x00, 0xf0, 0x11, 0x00


	//----- nvinfo : EIATTR_KPARAM_INFO
	.align		4
.L_33:
        /*0018*/ 	.byte	0x04, 0x17
        /*001a*/ 	.short	(.L_35 - .L_34)
.L_34:
        /*001c*/ 	.word	0x00000000
        /*0020*/ 	.short	0x0001
        /*0022*/ 	.short	0x0008
        /*0024*/ 	.byte	0x00, 0xf5, 0x21, 0x00


	//----- nvinfo : EIATTR_KPARAM_INFO
	.align		4
.L_35:
        /*0028*/ 	.byte	0x04, 0x17
        /*002a*/ 	.short	(.L_37 - .L_36)
.L_36:
        /*002c*/ 	.word	0x00000000
        /*0030*/ 	.short	0x0000
        /*0032*/ 	.short	0x0000
        /*0034*/ 	.byte	0x00, 0xf5, 0x21, 0x00


	//----- nvinfo : EIATTR_SPARSE_MMA_MASK
	.align		4
.L_37:
        /*0038*/ 	.byte	0x03, 0x50
        /*003a*/ 	.short	0x0000


	//----- nvinfo : EIATTR_MAXREG_COUNT
	.align		4
        /*003c*/ 	.byte	0x03, 0x1b
        /*003e*/ 	.short	0x00ff


	//----- nvinfo : EIATTR_NUM_BARRIERS
	.align		4
        /*0040*/ 	.byte	0x02, 0x4c
        /*0042*/ 	.byte	0x01
	.zero		1


	//----- nvinfo : EIATTR_MERCURY_ISA_VERSION
	.align		4
        /*0044*/ 	.byte	0x03, 0x5f
        /*0046*/ 	.short	0x0101


	//----- nvinfo : EIATTR_VRC_CTA_INIT_COUNT
	.align		4
        /*0048*/ 	.byte	0x02, 0x4a
	.zero		1
	.zero		1


	//----- nvinfo : EIATTR_EXIT_INSTR_OFFSETS
	.align		4
        /*004c*/ 	.byte	0x04, 0x1c
        /*004e*/ 	.short	(.L_39 - .L_38)


	//   ....[0]....
.L_38:
        /*0050*/ 	.word	0x00000130


	//----- nvinfo : EIATTR_CRS_STACK_SIZE
	.align		4
.L_39:
        /*0054*/ 	.byte	0x04, 0x1e
        /*0056*/ 	.short	(.L_41 - .L_40)
.L_40:
        /*0058*/ 	.word	0x00000000


	//----- nvinfo : EIATTR_CBANK_PARAM_SIZE
	.align		4
.L_41:
        /*005c*/ 	.byte	0x03, 0x19
        /*005e*/ 	.short	0x0014


	//----- nvinfo : EIATTR_PARAM_CBANK
	.align		4
        /*0060*/ 	.byte	0x04, 0x0a
        /*0062*/ 	.short	(.L_43 - .L_42)
	.align		4
.L_42:
        /*0064*/ 	.word	index@(.nv.constant0._Z4swapPiS_i)
        /*0068*/ 	.short	0x0380
        /*006a*/ 	.short	0x0014


	//----- nvinfo : EIATTR_SW_WAR
	.align		4
.L_43:
        /*006c*/ 	.byte	0x04, 0x36
        /*006e*/ 	.short	(.L_45 - .L_44)
.L_44:
        /*0070*/ 	.word	0x00000008
.L_45:


//--------------------- .nv.info._Z7shufflePiS_S_S_ii --------------------------
	.section	.nv.info._Z7shufflePiS_S_S_ii,"",@"SHT_CUDA_INFO"
	.sectionflags	@""
	.align	4


	//----- nvinfo : EIATTR_CUDA_API_VERSION
	.align		4
        /*0000*/ 	.byte	0x04, 0x37
        /*0002*/ 	.short	(.L_47 - .L_46)
.L_46:
        /*0004*/ 	.word	0x00000082


	//----- nvinfo : EIATTR_KPARAM_INFO
	.align		4
.L_47:
        /*0008*/ 	.byte	0x04, 0x17
        /*000a*/ 	.short	(.L_49 - .L_48)
.L_48:
        /*000c*/ 	.word	0x00000000
        /*0010*/ 	.short	0x0005
        /*0012*/ 	.short	0x0024
        /*0014*/ 	.byte	0x00, 0xf0, 0x11, 0x00


	//----- nvinfo : EIATTR_KPARAM_INFO
	.align		4
.L_49:
        /*0018*/ 	.byte	0x04, 0x17
        /*001a*/ 	.short	(.L_51 - .L_50)
.L_50:
        /*001c*/ 	.word	0x00000000
        /*0020*/ 	.short	0x0004
        /*0022*/ 	.short	0x0020
        /*0024*/ 	.byte	0x00, 0xf0, 0x11, 0x00


	//----- nvinfo : EIATTR_KPARAM_INFO
	.align		4
.L_51:
        /*0028*/ 	.byte	0x04, 0x17
        /*002a*/ 	.short	(.L_53 - .L_52)
.L_52:
        /*002c*/ 	.word	0x00000000
        /*0030*/ 	.short	0x0003
        /*0032*/ 	.short	0x0018
        /*0034*/ 	.byte	0x00, 0xf5, 0x21, 0x00


	//----- nvinfo : EIATTR_KPARAM_INFO
	.align		4
.L_53:
        /*0038*/ 	.byte	0x04, 0x17
        /*003a*/ 	.short	(.L_55 - .L_54)
.L_54:
        /*003c*/ 	.word	0x00000000
        /*0040*/ 	.short	0x0002
        /*0042*/ 	.short	0x0010
        /*0044*/ 	.byte	0x00, 0xf5, 0x21, 0x00


	//----- nvinfo : EIATTR_KPARAM_INFO
	.align		4
.L_55:
        /*0048*/ 	.byte	0x04, 0x17
        /*004a*/ 	.short	(.L_57 - .L_56)
.L_56:
        /*004c*/ 	.word	0x00000000
        /*0050*/ 	.short	0x0001
        /*0052*/ 	.short	0x0008
        /*0054*/ 	.byte	0x00, 0xf5, 0x21, 0x00


	//----- nvinfo : EIATTR_KPARAM_INFO
	.align		4
.L_57:
        /*0058*/ 	.byte	0x04, 0x17
        /*005a*/ 	.short	(.L_59 - .L_58)
.L_58:
        /*005c*/ 	.word	0x00000000
        /*0060*/ 	.short	0x0000
        /*0062*/ 	.short	0x0000
        /*0064*/ 	.byte	0x00, 0xf5, 0x21, 0x00


	//----- nvinfo : EIATTR_SPARSE_MMA_MASK
	.align		4
.L_59:
        /*0068*/ 	.byte	0x03, 0x50
        /*006a*/ 	.short	0x0000


	//----- nvinfo : EIATTR_MAXREG_COUNT
	.align		4
        /*006c*/ 	.byte	0x03, 0x1b
        /*006e*/ 	.short	0x00ff


	//----- nvinfo : EIATTR_NUM_BARRIERS
	.align		4
        /*0070*/ 	.byte	0x02, 0x4c
        /*0072*/ 	.byte	0x01
	.zero		1


	//----- nvinfo : EIATTR_MERCURY_ISA_VERSION
	.align		4
        /*0074*/ 	.byte	0x03, 0x5f
        /*0076*/ 	.short	0x0101


	//----- nvinfo : EIATTR_VRC_CTA_INIT_COUNT
	.align		4
        /*0078*/ 	.byte	0x02, 0x4a
	.zero		1
	.zero		1


	//----- nvinfo : EIATTR_EXIT_INSTR_OFFSETS
	.align		4
        /*007c*/ 	.byte	0x04, 0x1c
        /*007e*/ 	.short	(.L_61 - .L_60)


	//   ....[0]....
.L_60:
        /*0080*/ 	.word	0x000001c0


	//----- nvinfo : EIATTR_CRS_STACK_SIZE
	.align		4
.L_61:
        /*0084*/ 	.byte	0x04, 0x1e
        /*0086*/ 	.short	(.L_63 - .L_62)
.L_62:
        /*0088*/ 	.word	0x00000000


	//----- nvinfo : EIATTR_CBANK_PARAM_SIZE
	.align		4
.L_63:
        /*008c*/ 	.byte	0x03, 0x19
        /*008e*/ 	.short	0x0028


	//----- nvinfo : EIATTR_PARAM_CBANK
	.align		4
        /*0090*/ 	.byte	0x04, 0x0a
        /*0092*/ 	.short	(.L_65 - .L_64)
	.align		4
.L_64:
        /*0094*/ 	.word	index@(.nv.constant0._Z7shufflePiS_S_S_ii)
        /*0098*/ 	.short	0x0380
        /*009a*/ 	.short	0x0028


	//----- nvinfo : EIATTR_SW_WAR
	.align		4
.L_65:
        /*009c*/ 	.byte	0x04, 0x36
        /*009e*/ 	.short	(.L_67 - .L_66)
.L_66:
        /*00a0*/ 	.word	0x00000008
.L_67:


//--------------------- .nv.info._Z7combinePiS_S_iS_S_ --------------------------
	.section	.nv.info._Z7combinePiS_S_iS_S_,"",@"SHT_CUDA_INFO"
	.sectionflags	@""
	.align	4


	//----- nvinfo : EIATTR_CUDA_API_VERSION
	.align		4
        /*0000*/ 	.byte	0x04, 0x37
        /*0002*/ 	.short	(.L_69 - .L_68)
.L_68:
        /*0004*/ 	.word	0x00000082


	//----- nvinfo : EIATTR_KPARAM_INFO
	.align		4
.L_69:
        /*0008*/ 	.byte	0x04, 0x17
        /*000a*/ 	.short	(.L_71 - .L_70)
.L_70:
        /*000c*/ 	.word	0x00000000
        /*0010*/ 	.short	0x0005
        /*0012*/ 	.short	0x0028
        /*0014*/ 	.byte	0x00, 0xf5, 0x21, 0x00


	//----- nvinfo : EIATTR_KPARAM_INFO
	.align		4
.L_71:
        /*0018*/ 	.byte	0x04, 0x17
        /*001a*/ 	.short	(.L_73 - .L_72)
.L_72:
        /*001c*/ 	.word	0x00000000
        /*0020*/ 	.short	0x0004
        /*0022*/ 	.short	0x0020
        /*0024*/ 	.byte	0x00, 0xf5, 0x21, 0x00


	//----- nvinfo : EIATTR_KPARAM_INFO
	.align		4
.L_73:
        /*0028*/ 	.byte	0x04, 0x17
        /*002a*/ 	.short	(.L_75 - .L_74)
.L_74:
        /*002c*/ 	.word	0x00000000
        /*0030*/ 	.short	0x0003
        /*0032*/ 	.short	0x0018
        /*0034*/ 	.byte	0x00, 0xf0, 0x11, 0x00


	//----- nvinfo : EIATTR_KPARAM_INFO
	.align		4
.L_75:
        /*0038*/ 	.byte	0x04, 0x17
        /*003a*/ 	.short	(.L_77 - .L_76)
.L_76:
        /*003c*/ 	.word	0x00000000
        /*0040*/ 	.short	0x0002
        /*0042*/ 	.short	0x0010
        /*0044*/ 	.byte	0x00, 0xf5, 0x21, 0x00


	//----- nvinfo : EIATTR_KPARAM_INFO
	.align		4
.L_77:
        /*0048*/ 	.byte	0x04, 0x17
        /*004a*/ 	.short	(.L_79 - .L_78)
.L_78:
        /*004c*/ 	.word	0x00000000
        /*0050*/ 	.short	0x0001
        /*0052*/ 	.short	0x0008
        /*0054*/ 	.byte	0x00, 0xf5, 0x21, 0x00


	//----- nvinfo : EIATTR_KPARAM_INFO
	.align		4
.L_79:
        /*0058*/ 	.byte	0x04, 0x17
        /*005a*/ 	.short	(.L_81 - .L_80)
.L_80:
        /*005c*/ 	.word	0x00000000
        /*0060*/ 	.short	0x0000
        /*0062*/ 	.short	0x0000
        /*0064*/ 	.byte	0x00, 0xf5, 0x21, 0x00


	//----- nvinfo : EIATTR_SPARSE_MMA_MASK
	.align		4
.L_81:
        /*0068*/ 	.byte	0x03, 0x50
        /*006a*/ 	.short	0x0000


	//----- nvinfo : EIATTR_MAXREG_COUNT
	.align		4
        /*006c*/ 	.byte	0x03, 0x1b
        /*006e*/ 	.short	0x00ff


	//----- nvinfo : EIATTR_NUM_BARRIERS
	.align		4
        /*0070*/ 	.byte	0x02, 0x4c
        /*0072*/ 	.byte	0x01
	.zero		1


	//----- nvinfo : EIATTR_MERCURY_ISA_VERSION
	.align		4
        /*0074*/ 	.byte	0x03, 0x5f
        /*0076*/ 	.short	0x0101


	//----- nvinfo : EIATTR_VRC_CTA_INIT_COUNT
	.align		4
        /*0078*/ 	.byte	0x02, 0x4a
	.zero		1
	.zero		1


	//----- nvinfo : EIATTR_EXIT_INSTR_OFFSETS
	.align		4
        /*007c*/ 	.byte	0x04, 0x1c
        /*007e*/ 	.short	(.L_83 - .L_82)


	//   ....[0]....
.L_82:
        /*0080*/ 	.word	0x00000240


	//----- nvinfo : EIATTR_CRS_STACK_SIZE
	.align		4
.L_83:
        /*0084*/ 	.byte	0x04, 0x1e
        /*0086*/ 	.short	(.L_85 - .L_84)
.L_84:
        /*0088*/ 	.word	0x00000000


	//----- nvinfo : EIATTR_CBANK_PARAM_SIZE
	.align		4
.L_85:
        /*008c*/ 	.byte	0x03, 0x19
        /*008e*/ 	.short	0x0030


	//----- nvinfo : EIATTR_PARAM_CBANK
	.align		4
        /*0090*/ 	.byte	0x04, 0x0a
        /*0092*/ 	.short	(.L_87 - .L_86)
	.align		4
.L_86:
        /*0094*/ 	.word	index@(.nv.constant0._Z7combinePiS_S_iS_S_)
        /*0098*/ 	.short	0x0380
        /*009a*/ 	.short	0x0030


	//----- nvinfo : EIATTR_SW_WAR
	.align		4
.L_87:
        /*009c*/ 	.byte	0x04, 0x36
        /*009e*/ 	.short	(.L_89 - .L_88)
.L_88:
        /*00a0*/ 	.word	0x00000008
.L_89:


//--------------------- .nv.info._Z7prescanPiS_S_ib --------------------------
	.section	.nv.info._Z7prescanPiS_S_ib,"",@"SHT_CUDA_INFO"
	.sectionflags	@""
	.align	4


	//----- nvinfo : EIATTR_CUDA_API_VERSION
	.align		4
        /*0000*/ 	.byte	0x04, 0x37
        /*0002*/ 	.short	(.L_91 - .L_90)
.L_90:
        /*0004*/ 	.word	0x00000082


	//----- nvinfo : EIATTR_KPARAM_INFO
	.align		4
.L_91:
        /*0008*/ 	.byte	0x04, 0x17
        /*000a*/ 	.short	(.L_93 - .L_92)
.L_92:
        /*000c*/ 	.word	0x00000000
        /*0010*/ 	.short	0x0004
        /*0012*/ 	.short	0x001c
        /*0014*/ 	.byte	0x00, 0xf0, 0x05, 0x00


	//----- nvinfo : EIATTR_KPARAM_INFO
	.align		4
.L_93:
        /*0018*/ 	.byte	0x04, 0x17
        /*001a*/ 	.short	(.L_95 - .L_94)
.L_94:
        /*001c*/ 	.word	0x00000000
        /*0020*/ 	.short	0x0003
        /*0022*/ 	.short	0x0018
        /*0024*/ 	.byte	0x00, 0xf0, 0x11, 0x00


	//----- nvinfo : EIATTR_KPARAM_INFO
	.align		4
.L_95:
        /*0028*/ 	.byte	0x04, 0x17
        /*002a*/ 	.short	(.L_97 - .L_96)
.L_96:
        /*002c*/ 	.word	0x00000000
        /*0030*/ 	.short	0x0002
        /*0032*/ 	.short	0x0010
        /*0034*/ 	.byte	0x00, 0xf5, 0x21, 0x00


	//----- nvinfo : EIATTR_KPARAM_INFO
	.align		4
.L_97:
        /*0038*/ 	.byte	0x04, 0x17
        /*003a*/ 	.short	(.L_99 - .L_98)
.L_98:
        /*003c*/ 	.word	0x00000000
        /*0040*/ 	.short	0x0001
        /*0042*/ 	.short	0x0008
        /*0044*/ 	.byte	0x00, 0xf5, 0x21, 0x00


	//----- nvinfo : EIATTR_KPARAM_INFO
	.align		4
.L_99:
        /*0048*/ 	.byte	0x04, 0x17
        /*004a*/ 	.short	(.L_101 - .L_100)
.L_100:
        /*004c*/ 	.word	0x00000000
        /*0050*/ 	.short	0x0000
        /*0052*/ 	.short	0x0000
        /*0054*/ 	.byte	0x00, 0xf5, 0x21, 0x00


	//----- nvinfo : EIATTR_SPARSE_MMA_MASK
	.align		4
.L_101:
        /*0058*/ 	.byte	0x03, 0x50
        /*005a*/ 	.short	0x0000


	//----- nvinfo : EIATTR_MAXREG_COUNT
	.align		4
        /*005c*/ 	.byte	0x03, 0x1b
        /*005e*/ 	.short	0x00ff


	//----- nvinfo : EIATTR_NUM_BARRIERS
	.align		4
        /*0060*/ 	.byte	0x02, 0x4c
        /*0062*/ 	.byte	0x01
	.zero		1


	//----- nvinfo : EIATTR_MERCURY_ISA_VERSION
	.align		4
        /*0064*/ 	.byte	0x03, 0x5f
        /*0066*/ 	.short	0x0101


	//----- nvinfo : EIATTR_VRC_CTA_INIT_COUNT
	.align		4
        /*0068*/ 	.byte	0x02, 0x4a
	.zero		1
	.zero		1


	//----- nvinfo : EIATTR_EXIT_INSTR_OFFSETS
	.align		4
        /*006c*/ 	.byte	0x04, 0x1c
        /*006e*/ 	.short	(.L_103 - .L_102)


	//   ....[0]....
.L_102:
        /*0070*/ 	.word	0x00000590


	//----- nvinfo : EIATTR_CRS_STACK_SIZE
	.align		4
.L_103:
        /*0074*/ 	.byte	0x04, 0x1e
        /*0076*/ 	.short	(.L_105 - .L_104)
.L_104:
        /*0078*/ 	.word	0x00000000


	//----- nvinfo : EIATTR_CBANK_PARAM_SIZE
	.align		4
.L_105:
        /*007c*/ 	.byte	0x03, 0x19
        /*007e*/ 	.short	0x001d


	//----- nvinfo : EIATTR_PARAM_CBANK
	.align		4
        /*0080*/ 	.byte	0x04, 0x0a
        /*0082*/ 	.short	(.L_107 - .L_106)
	.align		4
.L_106:
        /*0084*/ 	.word	index@(.nv.constant0._Z7prescanPiS_S_ib)
        /*0088*/ 	.short	0x0380
        /*008a*/ 	.short	0x001d


	//----- nvinfo : EIATTR_SW_WAR
	.align		4
.L_107:
        /*008c*/ 	.byte	0x04, 0x36
        /*008e*/ 	.short	(.L_109 - .L_108)
.L_108:
        /*0090*/ 	.word	0x00000008
.L_109:


//--------------------- .nv.info._Z16global_get_flagsPiS_ii --------------------------
	.section	.nv.info._Z16global_get_flagsPiS_ii,"",@"SHT_CUDA_INFO"
	.sectionflags	@""
	.align	4


	//----- nvinfo : EIATTR_CUDA_API_VERSION
	.align		4
        /*0000*/ 	.byte	0x04, 0x37
        /*0002*/ 	.short	(.L_111 - .L_110)
.L_110:
        /*0004*/ 	.word	0x00000082


	//----- nvinfo : EIATTR_KPARAM_INFO
	.align		4
.L_111:
        /*0008*/ 	.byte	0x04, 0x17
        /*000a*/ 	.short	(.L_113 - .L_112)
.L_112:
        /*000c*/ 	.word	0x00000000
        /*0010*/ 	.short	0x0003
        /*0012*/ 	.short	0x0014
        /*0014*/ 	.byte	0x00, 0xf0, 0x11, 0x00


	//----- nvinfo : EIATTR_KPARAM_INFO
	.align		4
.L_113:
        /*0018*/ 	.byte	0x04, 0x17
        /*001a*/ 	.short	(.L_115 - .L_114)
.L_114:
        /*001c*/ 	.word	0x00000000
        /*0020*/ 	.short	0x0002
        /*0022*/ 	.short	0x0010
        /*0024*/ 	.byte	0x00, 0xf0, 0x11, 0x00


	//----- nvinfo : EIATTR_KPARAM_INFO
	.align		4
.L_115:
        /*0028*/ 	.byte	0x04, 0x17
        /*002a*/ 	.short	(.L_117 - .L_116)
.L_116:
        /*002c*/ 	.word	0x00000000
        /*0030*/ 	.short	0x0001
        /*0032*/ 	.short	0x0008
        /*0034*/ 	.byte	0x00, 0xf5, 0x21, 0x00


	//----- nvinfo : EIATTR_KPARAM_INFO
	.align		4
.L_117:
        /*0038*/ 	.byte	0x04, 0x17
        /*003a*/ 	.short	(.L_119 - .L_118)
.L_118:
        /*003c*/ 	.word	0x00000000
        /*0040*/ 	.short	0x0000
        /*0042*/ 	.short	0x0000
        /*0044*/ 	.byte	0x00, 0xf5, 0x21, 0x00


	//----- nvinfo : EIATTR_SPARSE_MMA_MASK
	.align		4
.L_119:
        /*0048*/ 	.byte	0x03, 0x50
        /*004a*/ 	.short	0x0000


	//----- nvinfo : EIATTR_MAXREG_COUNT
	.align		4
        /*004c*/ 	.byte	0x03, 0x1b
        /*004e*/ 	.short	0x00ff


	//----- nvinfo : EIATTR_NUM_BARRIERS
	.align		4
        /*0050*/ 	.byte	0x02, 0x4c
        /*0052*/ 	.byte	0x01
	.zero		1


	//----- nvinfo : EIATTR_MERCURY_ISA_VERSION
	.align		4
        /*0054*/ 	.byte	0x03, 0x5f
        /*0056*/ 	.short	0x0101


	//----- nvinfo : EIATTR_VRC_CTA_INIT_COUNT
	.align		4
        /*0058*/ 	.byte	0x02, 0x4a
	.zero		1
	.zero		1


	//----- nvinfo : EIATTR_EXIT_INSTR_OFFSETS
	.align		4
        /*005c*/ 	.byte	0x04, 0x1c
        /*005e*/ 	.short	(.L_121 - .L_120)


	//   ....[0]....
.L_120:
        /*0060*/ 	.word	0x00000070


	//   ....[1]....
        /*0064*/ 	.word	0x00000140


	//----- nvinfo : EIATTR_CBANK_PARAM_SIZE
	.align		4
.L_121:
        /*0068*/ 	.byte	0x03, 0x19
        /*006a*/ 	.short	0x0018


	//----- nvinfo : EIATTR_PARAM_CBANK
	.align		4
        /*006c*/ 	.byte	0x04, 0x0a
        /*006e*/ 	.short	(.L_123 - .L_122)
	.align		4
.L_122:
        /*0070*/ 	.word	index@(.nv.constant0._Z16global_get_flagsPiS_ii)
        /*0074*/ 	.short	0x0380
        /*0076*/ 	.short	0x0018


	//----- nvinfo : EIATTR_SW_WAR
	.align		4
.L_123:
        /*0078*/ 	.byte	0x04, 0x36
        /*007a*/ 	.short	(.L_125 - .L_124)
.L_124:
        /*007c*/ 	.word	0x00000008
.L_125:


//--------------------- .nv.callgraph             --------------------------
	.section	.nv.callgraph,"",@"SHT_CUDA_CALLGRAPH"
	.align	4
	.sectionentsize	8
	.align		4
        /*0000*/ 	.word	0x00000000
	.align		4
        /*0004*/ 	.word	0xffffffff
	.align		4
        /*0008*/ 	.word	0x00000000
	.align		4
        /*000c*/ 	.word	0xfffffffe
	.align		4
        /*0010*/ 	.word	0x00000000
	.align		4
        /*0014*/ 	.word	0xfffffffd
	.align		4
        /*0018*/ 	.word	0x00000000
	.align		4
        /*001c*/ 	.word	0xfffffffc


//--------------------- .text._Z4swapPiS_i        --------------------------
	.section	.text._Z4swapPiS_i,"ax",@progbits
	.align	128
        .global         _Z4swapPiS_i
        .type           _Z4swapPiS_i,@function
        .size           _Z4swapPiS_i,(.L_x_21 - _Z4swapPiS_i)
        .other          _Z4swapPiS_i,@"STO_CUDA_ENTRY STV_DEFAULT"
_Z4swapPiS_i:
.text._Z4swapPiS_i:
[----:B------:R-:W-:Y:S01]  /*0000*/  LDC R1, c[0x0][0x37c] ;  /* 0x0000df00ff017b82 */ /* 0x000fe20000000800 */
[----:B------:R-:W0:Y:S01]  /*0010*/  S2R R7, SR_TID.X ;  /* 0x0000000000077919 */ /* 0x000e220000002100 */
[----:B------:R-:W0:Y:S01]  /*0020*/  LDCU UR4, c[0x0][0x360] ;  /* 0x00006c00ff0477ac */ /* 0x000e220008000800 */
[----:B------:R-:W-:Y:S01]  /*0030*/  BSSY.RECONVERGENT B0, `(.L_x_0) ;  /* 0x000000e000007945 */ /* 0x000fe20003800200 */
[----:B------:R-:W0:Y:S01]  /*0040*/  S2R R0, SR_CTAID.X ;  /* 0x0000000000007919 */ /* 0x000e220000002500 */
[----:B------:R-:W1:Y:S01]  /*0050*/  LDCU UR5, c[0x0][0x390] ;  /* 0x00007200ff0577ac */ /* 0x000e620008000800 */
[----:B0-----:R-:W-:Y:S02]  /*0060*/  IMAD R7, R0, UR4, R7 ;  /* 0x0000000400077c24 */ /* 0x001fe4000f8e0207 */
[----:B------:R-:W-:Y:S03]  /*0070*/  BAR.SYNC.DEFER_BLOCKING 0x0 ;  /* 0x0000000000007b1d */ /* 0x000fe60000010000 */
[----:B-1----:R-:W-:-:S13]  /*0080*/  ISETP.GE.AND P0, PT, R7, UR5, PT ;  /* 0x0000000507007c0c */ /* 0x002fda000bf06270 */
[----:B------:R-:W-:Y:S05]  /*0090*/  @P0 BRA `(.L_x_1) ;  /* 0x00000000001c0947 */ /* 0x000fea0003800000 */
[----:B------:R-:W0:Y:S01]  /*00a0*/  LDC.64 R2, c[0x0][0x388] ;  /* 0x0000e200ff027b82 */ /* 0x000e220000000a00 */
[----:B------:R-:W1:Y:S07]  /*00b0*/  LDCU.64 UR4, c[0x0][0x358] ;  /* 0x00006b00ff0477ac */ /* 0x000e6e0008000a00 */
[----:B------:R-:W2:Y:S01]  /*00c0*/  LDC.64 R4, c[0x0][0x380] ;  /* 0x0000e000ff047b82 */ /* 0x000ea20000000a00 */
[----:B0-----:R-:W-:-:S06]  /*00d0*/  IMAD.WIDE R2, R7, 0x4, R2 ;  /* 0x0000000407027825 */ /* 0x001fcc00078e0202 */
[----:B-1----:R-:W3:Y:S01]  /*00e0*/  LDG.E R3, desc[UR4][R2.64] ;  /* 0x0000000402037981 */ /* 0x002ee2000c1e1900 */
[----:B--2---:R-:W-:-:S05]  /*00f0*/  IMAD.WIDE R4, R7, 0x4, R4 ;  /* 0x0000000407047825 */ /* 0x004fca00078e0204 */
[----:B---3--:R0:W-:Y:S02]  /*0100*/  STG.E desc[UR4][R4.64], R3 ;  /* 0x0000000304007986 */ /* 0x0081e4000c101904 */
.L_x_1:
[----:B------:R-:W-:Y:S05]  /*0110*/  BSYNC.RECONVERGENT B0 ;  /* 0x0000000000007941 */ /* 0x000fea0003800200 */
.L_x_0:
[----:B------:R-:W-:Y:S06]  /*0120*/  BAR.SYNC.DEFER_BLOCKING 0x0 ;  /* 0x0000000000007b1d */ /* 0x000fec0000010000 */
[----:B------:R-:W-:Y:S05]  /*0130*/  EXIT ;  /* 0x000000000000794d */ /* 0x000fea0003800000 */
.L_x_2:
[----:B------:R-:W-:-:S00]  /*0140*/  BRA `(.L_x_2) ;  /* 0xfffffffc00fc7947 */ /* 0x000fc0000383ffff */
[----:B------:R-:W-:-:S00]  /*0150*/  NOP ;  /* 0x0000000000007918 */ /* 0x000fc00000000000 */
        /* <DEDUP_REMOVED lines=10> */
.L_x_21:


//--------------------- .text._Z7shufflePiS_S_S_ii --------------------------
	.section	.text._Z7shufflePiS_S_S_ii,"ax",@progbits
	.align	128
        .global         _Z7shufflePiS_S_S_ii
        .type           _Z7shufflePiS_S_S_ii,@function
        .size           _Z7shufflePiS_S_S_ii,(.L_x_22 - _Z7shufflePiS_S_S_ii)
        .other          _Z7shufflePiS_S_S_ii,@"STO_CUDA_ENTRY STV_DEFAULT"
_Z7shufflePiS_S_S_ii:
.text._Z7shufflePiS_S_S_ii:
[----:B------:R-:W-:Y:S01]  /*0000*/  LDC R1, c[0x0][0x37c] ;  /* 0x0000df00ff017b82 */ /* 0x000fe20000000800 */
[----:B------:R-:W0:Y:S07]  /*0010*/  S2R R11, SR_TID.X ;  /* 0x00000000000b7919 */ /* 0x000e2e0000002100 */
[----:B------:R-:W1:Y:S01]  /*0020*/  LDC.64 R2, c[0x0][0x390] ;  /* 0x0000e400ff027b82 */ /* 0x000e620000000a00 */
[----:B------:R-:W0:Y:S01]  /*0030*/  LDCU UR6, c[0x0][0x360] ;  /* 0x00006c00ff0677ac */ /* 0x000e220008000800 */
[----:B------:R-:W0:Y:S01]  /*0040*/  S2R R0, SR_CTAID.X ;  /* 0x0000000000007919 */ /* 0x000e220000002500 */
[----:B------:R-:W2:Y:S05]  /*0050*/  LDCU.64 UR4, c[0x0][0x358] ;  /* 0x00006b00ff0477ac */ /* 0x000eaa0008000a00 */
[----:B------:R-:W2:Y:S08]  /*0060*/  LDC.64 R4, c[0x0][0x398] ;  /* 0x0000e600ff047b82 */ /* 0x000eb00000000a00 */
[----:B------:R-:W3:Y:S08]  /*0070*/  LDC.64 R6, c[0x0][0x388] ;  /* 0x0000e200ff067b82 */ /* 0x000ef00000000a00 */
[----:B------:R-:W4:Y:S01]  /*0080*/  LDC.64 R8, c[0x0][0x380] ;  /* 0x0000e000ff087b82 */ /* 0x000f220000000a00 */
[----:B--2---:R-:W2:Y:S01]  /*0090*/  LDG.E R4, desc[UR4][R4.64] ;  /* 0x0000000404047981 */ /* 0x004ea2000c1e1900 */
[----:B0-----:R-:W-:Y:S01]  /*00a0*/  IMAD R11, R0, UR6, R11 ;  /* 0x00000006000b7c24 */ /* 0x001fe2000f8e020b */
[----:B------:R-:W0:Y:S03]  /*00b0*/  LDCU UR6, c[0x0][0x3a4] ;  /* 0x00007480ff0677ac */ /* 0x000e260008000800 */
[----:B-1----:R-:W-:-:S04]  /*00c0*/  IMAD.WIDE R2, R11, 0x4, R2 ;  /* 0x000000040b027825 */ /* 0x002fc800078e0202 */
[----:B---3--:R-:W-:Y:S01]  /*00d0*/  IMAD.WIDE R6, R11, 0x4, R6 ;  /* 0x000000040b067825 */ /* 0x008fe200078e0206 */
[----:B------:R-:W2:Y:S01]  /*00e0*/  LDG.E R0, desc[UR4][R2.64] ;  /* 0x0000000402007981 */ /* 0x000ea2000c1e1900 */
[----:B------:R-:W-:Y:S06]  /*00f0*/  BAR.SYNC.DEFER_BLOCKING 0x0 ;  /* 0x0000000000007b1d */ /* 0x000fec0000010000 */
[----:B------:R-:W0:Y:S01]  /*0100*/  LDG.E R7, desc[UR4][R6.64] ;  /* 0x0000000406077981 */ /* 0x000e22000c1e1900 */
[----:B------:R-:W-:Y:S01]  /*0110*/  BSSY.RECONVERGENT B0, `(.L_x_3) ;  /* 0x0000005000007945 */ /* 0x000fe20003800200 */
[----:B--2---:R-:W-:-:S02]  /*0120*/  IADD3 R11, PT, PT, R4, R11, -R0 ;  /* 0x0000000b040b7210 */ /* 0x004fc40007ffe800 */
[----:B0-----:R-:W-:-:S13]  /*0130*/  LOP3.LUT P0, RZ, R7, UR6, RZ, 0xc0, !PT ;  /* 0x0000000607ff7c12 */ /* 0x001fda000f80c0ff */
[----:B----4-:R-:W-:Y:S05]  /*0140*/  @P0 BRA `(.L_x_4) ;  /* 0x0000000000040947 */ /* 0x010fea0003800000 */
[----:B------:R0:W5:Y:S02]  /*0150*/  LDG.E R11, desc[UR4][R2.64] ;  /* 0x00000004020b7981 */ /* 0x000164000c1e1900 */
.L_x_4:
[----:B------:R-:W-:Y:S05]  /*0160*/  BSYNC.RECONVERGENT B0 ;  /* 0x0000000000007941 */ /* 0x000fea0003800200 */
.L_x_3:
[----:B-----5:R-:W-:-:S05]  /*0170*/  IMAD.WIDE R4, R11, 0x4, R8 ;  /* 0x000000040b047825 */ /* 0x020fca00078e0208 */
[----:B------:R-:W-:Y:S01]  /*0180*/  STG.E desc[UR4][R4.64], R7 ;  /* 0x0000000704007986 */ /* 0x000fe2000c101904 */
[----:B------:R-:W-:Y:S06]  /*0190*/  BAR.SYNC.DEFER_BLOCKING 0x0 ;  /* 0x0000000000007b1d */ /* 0x000fec0000010000 */
[----:B------:R-:W-:Y:S02]  /*01a0*/  STG.E desc[UR4][R2.64], RZ ;  /* 0x000000ff02007986 */ /* 0x000fe4000c101904 */
[----:B------:R-:W-:Y:S06]  /*01b0*/  BAR.SYNC.DEFER_BLOCKING 0x0 ;  /* 0x0000000000007b1d */ /* 0x000fec0000010000 */
[----:B------:R-:W-:Y:S05]  /*01c0*/  EXIT ;  /* 0x000000000000794d */ /* 0x000fea0003800000 */
.L_x_5:
        /* <DEDUP_REMOVED lines=11> */
.L_x_22:


//--------------------- .text._Z7combinePiS_S_iS_S_ --------------------------
	.section	.text._Z7combinePiS_S_iS_S_,"ax",@progbits
	.align	128
        .global         _Z7combinePiS_S_iS_S_
        .type           _Z7combinePiS_S_iS_S_,@function
        .size           _Z7combinePiS_S_iS_S_,(.L_x_23 - _Z7combinePiS_S_iS_S_)
        .other          _Z7combinePiS_S_iS_S_,@"STO_CUDA_ENTRY STV_DEFAULT"
_Z7combinePiS_S_iS_S_:
.text._Z7combinePiS_S_iS_S_:
[----:B------:R-:W-:Y:S01]  /*0000*/  LDC R1, c[0x0][0x37c] ;  /* 0x0000df00ff017b82 */ /* 0x000fe20000000800 */
[----:B------:R-:W0:Y:S01]  /*0010*/  S2R R7, SR_TID.X ;  /* 0x0000000000077919 */ /* 0x000e220000002100 */
[----:B------:R-:W1:Y:S01]  /*0020*/  LDCU.64 UR6, c[0x0][0x358] ;  /* 0x00006b00ff0677ac */ /* 0x000e620008000a00 */
[----:B------:R-:W2:Y:S05]  /*0030*/  S2R R0, SR_CTAID.X ;  /* 0x0000000000007919 */ /* 0x000eaa0000002500 */
[----:B------:R-:W3:Y:S08]  /*0040*/  S2UR UR5, SR_CgaCtaId ;  /* 0x00000000000579c3 */ /* 0x000ef00000008800 */
[----:B------:R-:W4:Y:S01]  /*0050*/  LDC.64 R4, c[0x0][0x388] ;  /* 0x0000e200ff047b82 */ /* 0x000f220000000a00 */
[----:B0-----:R-:W-:-:S13]  /*0060*/  ISETP.NE.AND P0, PT, R7, RZ, PT ;  /* 0x000000ff0700720c */ /* 0x001fda0003f05270 */
[----:B------:R-:W2:Y:S02]  /*0070*/  @!P0 LDC.64 R2, c[0x0][0x390] ;  /* 0x0000e400ff028b82 */ /* 0x000ea40000000a00 */
[----:B--2---:R-:W-:-:S06]  /*0080*/  @!P0 IMAD.WIDE.U32 R2, R0, 0x4, R2 ;  /* 0x0000000400028825 */ /* 0x004fcc00078e0002 */
[----:B-1----:R-:W2:Y:S01]  /*0090*/  @!P0 LDG.E R2, desc[UR6][R2.64] ;  /* 0x0000000602028981 */ /* 0x002ea2000c1e1900 */
[----:B------:R-:W-:Y:S01]  /*00a0*/  UMOV UR4, 0x400 ;  /* 0x0000040000047882 */ /* 0x000fe20000000000 */
[----:B------:R-:W0:Y:S01]  /*00b0*/  LDCU UR8, c[0x0][0x360] ;  /* 0x00006c00ff0877ac */ /* 0x000e220008000800 */
[----:B---3--:R-:W-:Y:S01]  /*00c0*/  ULEA UR4, UR5, UR4, 0x18 ;  /* 0x0000000405047291 */ /* 0x008fe2000f8ec0ff */
[----:B0-----:R-:W-:-:S04]  /*00d0*/  IMAD R7, R0, UR8, R7 ;  /* 0x0000000800077c24 */ /* 0x001fc8000f8e0207 */
[----:B----4-:R-:W-:-:S04]  /*00e0*/  IMAD.WIDE R4, R7, 0x4, R4 ;  /* 0x0000000407047825 */ /* 0x010fc800078e0204 */
[----:B--2---:R-:W-:Y:S01]  /*00f0*/  @!P0 STS [UR4], R2 ;  /* 0x00000002ff008988 */ /* 0x004fe20008000804 */
[----:B------:R-:W-:Y:S06]  /*0100*/  BAR.SYNC.DEFER_BLOCKING 0x0 ;  /* 0x0000000000007b1d */ /* 0x000fec0000010000 */
[----:B------:R-:W2:Y:S01]  /*0110*/  LDG.E R9, desc[UR6][R4.64] ;  /* 0x0000000604097981 */ /* 0x000ea2000c1e1900 */
[----:B------:R-:W-:Y:S03]  /*0120*/  BSSY.RECONVERGENT B0, `(.L_x_6) ;  /* 0x0000010000007945 */ /* 0x000fe60003800200 */
[----:B------:R-:W2:Y:S01]  /*0130*/  LDS R0, [UR4] ;  /* 0x00000004ff007984 */ /* 0x000ea20008000800 */
[----:B------:R-:W0:Y:S02]  /*0140*/  LDCU UR4, c[0x0][0x398] ;  /* 0x00007300ff0477ac */ /* 0x000e240008000800 */
[----:B0-----:R-:W-:-:S06]  /*0150*/  UIADD3 UR4, UPT, UPT, UR4, -0x1, URZ ;  /* 0xffffffff04047890 */ /* 0x001fcc000fffe0ff */
[----:B------:R-:W-:Y:S02]  /*0160*/  ISETP.NE.AND P0, PT, R7, UR4, PT ;  /* 0x0000000407007c0c */ /* 0x000fe4000bf05270 */
[----:B--2---:R-:W-:-:S05]  /*0170*/  IADD3 R9, PT, PT, R0, R9, RZ ;  /* 0x0000000900097210 */ /* 0x004fca0007ffe0ff */
[----:B------:R0:W-:Y:S01]  /*0180*/  STG.E desc[UR6][R4.64], R9 ;  /* 0x0000000904007986 */ /* 0x0001e2000c101906 */
[----:B------:R-:W-:Y:S06]  /*0190*/  BAR.SYNC.DEFER_BLOCKING 0x0 ;  /* 0x0000000000007b1d */ /* 0x000fec0000010000 */
[----:B------:R-:W-:Y:S05]  /*01a0*/  @P0 BRA `(.L_x_7) ;  /* 0x00000000001c0947 */ /* 0x000fea0003800000 */
[----:B------:R-:W1:Y:S01]  /*01b0*/  LDC.64 R2, c[0x0][0x3a8] ;  /* 0x0000ea00ff027b82 */ /* 0x000e620000000a00 */
[----:B0-----:R-:W2:Y:S01]  /*01c0*/  LDG.E R4, desc[UR6][R4.64] ;  /* 0x0000000604047981 */ /* 0x001ea2000c1e1900 */
[----:B-1----:R-:W-:-:S06]  /*01d0*/  IMAD.WIDE R2, R7, 0x4, R2 ;  /* 0x0000000407027825 */ /* 0x002fcc00078e0202 */
[----:B------:R-:W2:Y:S01]  /*01e0*/  LDG.E R3, desc[UR6][R2.64] ;  /* 0x0000000602037981 */ /* 0x000ea2000c1e1900 */
[----:B------:R-:W0:Y:S01]  /*01f0*/  LDC.64 R6, c[0x0][0x3a0] ;  /* 0x0000e800ff067b82 */ /* 0x000e220000000a00 */
[----:B--2---:R-:W-:-:S05]  /*0200*/  IADD3 R9, PT, PT, R4, R3, RZ ;  /* 0x0000000304097210 */ /* 0x004fca0007ffe0ff */
[----:B0-----:R1:W-:Y:S02]  /*0210*/  STG.E desc[UR6][R6.64], R9 ;  /* 0x0000000906007986 */ /* 0x0013e4000c101906 */
.L_x_7:
[----:B------:R-:W-:Y:S05]  /*0220*/  BSYNC.RECONVERGENT B0 ;  /* 0x0000000000007941 */ /* 0x000fea0003800200 */
.L_x_6:
[----:B------:R-:W-:Y:S06]  /*0230*/  BAR.SYNC.DEFER_BLOCKING 0x0 ;  /* 0x0000000000007b1d */ /* 0x000fec0000010000 */
[----:B------:R-:W-:Y:S05]  /*0240*/  EXIT ;  /* 0x000000000000794d */ /* 0x000fea0003800000 */
.L_x_8:
        /* <DEDUP_REMOVED lines=11> */
.L_x_23:


//--------------------- .text._Z7prescanPiS_S_ib  --------------------------
	.section	.text._Z7prescanPiS_S_ib,"ax",@progbits
	.align	128
        .global         _Z7prescanPiS_S_ib
        .type           _Z7prescanPiS_S_ib,@function
        .size           _Z7prescanPiS_S_ib,(.L_x_24 - _Z7prescanPiS_S_ib)
        .other          _Z7prescanPiS_S_ib,@"STO_CUDA_ENTRY STV_DEFAULT"
_Z7prescanPiS_S_ib:
.text._Z7prescanPiS_S_ib:
[----:B------:R-:W-:Y:S01]  /*0000*/  LDC R1, c[0x0][0x37c] ;  /* 0x0000df00ff017b82 */ /* 0x000fe20000000800 */
[----:B------:R-:W0:Y:S07]  /*0010*/  S2R R3, SR_TID.X ;  /* 0x0000000000037919 */ /* 0x000e2e0000002100 */
[----:B------:R-:W1:Y:S01]  /*0020*/  LDC.64 R4, c[0x0][0x390] ;  /* 0x0000e400ff047b82 */ /* 0x000e620000000a00 */
[----:B------:R-:W0:Y:S01]  /*0030*/  LDCU UR4, c[0x0][0x360] ;  /* 0x00006c00ff0477ac */ /* 0x000e220008000800 */
[----:B------:R-:W0:Y:S01]  /*0040*/  S2R R0, SR_CTAID.X ;  /* 0x0000000000007919 */ /* 0x000e220000002500 */
[----:B------:R-:W2:Y:S05]  /*0050*/  LDCU.64 UR8, c[0x0][0x358] ;  /* 0x00006b00ff0877ac */ /* 0x000eaa0008000a00 */
[----:B------:R-:W3:Y:S08]  /*0060*/  LDC R11, c[0x0][0x398] ;  /* 0x0000e600ff0b7b82 */ /* 0x000ef00000000800 */
[----:B------:R-:W4:Y:S01]  /*0070*/  LDC.64 R6, c[0x0][0x380] ;  /* 0x0000e000ff067b82 */ /* 0x000f220000000a00 */
[----:B0-----:R-:W-:-:S04]  /*0080*/  IMAD R9, R0, UR4, R3 ;  /* 0x0000000400097c24 */ /* 0x001fc8000f8e0203 */
[----:B-1----:R-:W-:-:S06]  /*0090*/  IMAD.WIDE R4, R9, 0x4, R4 ;  /* 0x0000000409047825 */ /* 0x002fcc00078e0204 */
[----:B--2---:R-:W2:Y:S01]  /*00a0*/  LDG.E R5, desc[UR8][R4.64] ;  /* 0x0000000804057981 */ /* 0x004ea2000c1e1900 */
[----:B---3--:R-:W-:Y:S01]  /*00b0*/  ISETP.GE.AND P0, PT, R11, 0x2, PT ;  /* 0x000000020b00780c */ /* 0x008fe20003f06270 */
[----:B----4-:R-:W-:Y:S01]  /*00c0*/  IMAD.WIDE R6, R9, 0x4, R6 ;  /* 0x0000000409067825 */ /* 0x010fe200078e0206 */
[----:B------:R-:W0:Y:S04]  /*00d0*/  LDCU UR4, c[0x0][0x398] ;  /* 0x00007300ff0477ac */ /* 0x000e280008000800 */
[----:B--2---:R1:W-:Y:S01]  /*00e0*/  STG.E desc[UR8][R6.64], R5 ;  /* 0x0000000506007986 */ /* 0x0043e2000c101908 */
[----:B------:R-:W-:Y:S06]  /*00f0*/  BAR.SYNC.DEFER_BLOCKING 0x0 ;  /* 0x0000000000007b1d */ /* 0x000fec0000010000 */
[----:B0-----:R-:W-:Y:S05]  /*0100*/  @!P0 BRA `(.L_x_9) ;  /* 0x0000000000648947 */ /* 0x001fea0003800000 */
[----:B------:R-:W0:Y:S01]  /*0110*/  LDC R10, c[0x0][0x398] ;  /* 0x0000e600ff0a7b82 */ /* 0x000e220000000800 */
[CC--:B------:R-:W-:Y:S01]  /*0120*/  IMAD R12, R0.reuse, R11.reuse, -0x1 ;  /* 0xffffffff000c7424 */ /* 0x0c0fe200078e020b */
[----:B------:R-:W-:Y:S01]  /*0130*/  UMOV UR5, 0x1 ;  /* 0x0000000100057882 */ /* 0x000fe20000000000 */
[----:B------:R-:W-:-:S05]  /*0140*/  IMAD R2, R0, R11, R11 ;  /* 0x0000000b00027224 */ /* 0x000fca00078e020b */
[----:B-1----:R-:W1:Y:S02]  /*0150*/  LDC.64 R4, c[0x0][0x380] ;  /* 0x0000e000ff047b82 */ /* 0x002e640000000a00 */
.L_x_12:
[----:B------:R-:W-:Y:S01]  /*0160*/  USHF.L.U32 UR6, UR5, 0x1, URZ ;  /* 0x0000000105067899 */ /* 0x000fe200080006ff */
[----:B------:R-:W-:Y:S05]  /*0170*/  BSSY.RECONVERGENT B0, `(.L_x_10) ;  /* 0x000000d000007945 */ /* 0x000fea0003800200 */
[----:B------:R-:W-:Y:S01]  /*0180*/  IMAD R7, R3, UR6, RZ ;  /* 0x0000000603077c24 */ /* 0x000fe2000f8e02ff */
[----:B------:R-:W-:-:S04]  /*0190*/  IADD3 R6, PT, PT, R12, UR6, RZ ;  /* 0x000000060c067c10 */ /* 0x000fc8000fffe0ff */
[----:B------:R-:W-:-:S04]  /*01a0*/  IADD3 R9, PT, PT, R7, R6, RZ ;  /* 0x0000000607097210 */ /* 0x000fc80007ffe0ff */
[----:B------:R-:W-:-:S13]  /*01b0*/  ISETP.GE.U32.AND P0, PT, R9, R2, PT ;  /* 0x000000020900720c */ /* 0x000fda0003f06070 */
[----:B------:R-:W-:Y:S05]  /*01c0*/  @P0 BRA `(.L_x_11) ;  /* 0x00000000001c0947 */ /* 0x000fea0003800000 */
[----:B------:R-:W-:Y:S01]  /*01d0*/  IADD3 R7, PT, PT, R7, -UR5, R6 ;  /* 0x8000000507077c10 */ /* 0x000fe2000fffe006 */
[----:B-1----:R-:W-:-:S04]  /*01e0*/  IMAD.WIDE R8, R9, 0x4, R4 ;  /* 0x0000000409087825 */ /* 0x002fc800078e0204 */
[----:B------:R-:W-:Y:S01]  /*01f0*/  IMAD.WIDE.U32 R6, R7, 0x4, R4 ;  /* 0x0000000407067825 */ /* 0x000fe200078e0004 */
[----:B------:R-:W2:Y:S05]  /*0200*/  LDG.E R11, desc[UR8][R8.64] ;  /* 0x00000008080b7981 */ /* 0x000eaa000c1e1900 */
[----:B------:R-:W2:Y:S02]  /*0210*/  LDG.E R6, desc[UR8][R6.64] ;  /* 0x0000000806067981 */ /* 0x000ea4000c1e1900 */
[----:B--2---:R-:W-:-:S05]  /*0220*/  IADD3 R11, PT, PT, R6, R11, RZ ;  /* 0x0000000b060b7210 */ /* 0x004fca0007ffe0ff */
[----:B------:R2:W-:Y:S02]  /*0230*/  STG.E desc[UR8][R8.64], R11 ;  /* 0x0000000b08007986 */ /* 0x0005e4000c101908 */
.L_x_11:
[----:B------:R-:W-:Y:S05]  /*0240*/  BSYNC.RECONVERGENT B0 ;  /* 0x0000000000007941 */ /* 0x000fea0003800200 */
.L_x_10:
[----:B0-2---:R-:W-:Y:S01]  /*0250*/  MOV R11, R10 ;  /* 0x0000000a000b7202 */ /* 0x005fe20000000f00 */
[----:B------:R-:W-:Y:S03]  /*0260*/  BAR.SYNC.DEFER_BLOCKING 0x0 ;  /* 0x0000000000007b1d */ /* 0x000fe60000010000 */
[----:B------:R-:W-:-:S03]  /*0270*/  ISETP.LE.AND P0, PT, R11, UR6, PT ;  /* 0x000000060b007c0c */ /* 0x000fc6000bf03270 */
[----:B------:R-:W-:-:S10]  /*0280*/  UMOV UR5, UR6 ;  /* 0x0000000600057c82 */ /* 0x000fd40008000000 */
[----:B------:R-:W-:Y:S05]  /*0290*/  @!P0 BRA `(.L_x_12) ;  /* 0xfffffffc00b08947 */ /* 0x000fea000383ffff */
.L_x_9:
[----:B-1----:R-:W0:Y:S01]  /*02a0*/  LDC.64 R4, c[0x0][0x380] ;  /* 0x0000e000ff047b82 */ /* 0x002e220000000a00 */
[----:B------:R-:W-:Y:S01]  /*02b0*/  IMAD R12, R0, R11, R11 ;  /* 0x0000000b000c7224 */ /* 0x000fe200078e020b */
[----:B------:R-:W-:-:S04]  /*02c0*/  ISETP.NE.AND P0, PT, R3, RZ, PT ;  /* 0x000000ff0300720c */ /* 0x000fc80003f05270 */
[----:B------:R-:W-:-:S05]  /*02d0*/  IADD3 R13, PT, PT, R12, -0x1, RZ ;  /* 0xffffffff0c0d7810 */ /* 0x000fca0007ffe0ff */
[----:B0-----:R-:W-:-:S05]  /*02e0*/  IMAD.WIDE.U32 R4, R13, 0x4, R4 ;  /* 0x000000040d047825 */ /* 0x001fca00078e0004 */
[----:B------:R0:W-:Y:S01]  /*02f0*/  @!P0 STG.E desc[UR8][R4.64], RZ ;  /* 0x000000ff04008986 */ /* 0x0001e2000c101908 */
[----:B------:R-:W-:Y:S01]  /*0300*/  BAR.SYNC.DEFER_BLOCKING 0x0 ;  /* 0x0000000000007b1d */ /* 0x000fe20000010000 */
[----:B------:R-:W-:-:S13]  /*0310*/  ISETP.GE.AND P0, PT, R11, 0x2, PT ;  /* 0x000000020b00780c */ /* 0x000fda0003f06270 */
[----:B0-----:R-:W-:Y:S05]  /*0320*/  @!P0 BRA `(.L_x_13) ;  /* 0x0000000000588947 */ /* 0x001fea0003800000 */
[----:B------:R-:W0:Y:S01]  /*0330*/  LDC.64 R6, c[0x0][0x380] ;  /* 0x0000e000ff067b82 */ /* 0x000e220000000a00 */
[----:B------:R-:W-:-:S07]  /*0340*/  IMAD R14, R0, R11, -0x1 ;  /* 0xffffffff000e7424 */ /* 0x000fce00078e020b */
.L_x_16:
[----:B------:R-:W-:Y:S01]  /*0350*/  ULOP3.LUT UR5, UR4, 0x7ffffffe, URZ, 0xc0, !UPT ;  /* 0x7ffffffe04057892 */ /* 0x000fe2000f8ec0ff */
[----:B------:R-:W-:Y:S05]  /*0360*/  BSSY.RECONVERGENT B0, `(.L_x_14) ;  /* 0x000000e000007945 */ /* 0x000fea0003800200 */
[----:B-1----:R-:W-:-:S05]  /*0370*/  IMAD R9, R3, UR5, RZ ;  /* 0x0000000503097c24 */ /* 0x002fca000f8e02ff */
[----:B------:R-:W-:Y:S01]  /*0380*/  IADD3 R11, PT, PT, R9, UR5, R14 ;  /* 0x00000005090b7c10 */ /* 0x000fe2000fffe00e */
[----:B------:R-:W-:-:S03]  /*0390*/  USHF.R.U32.HI UR5, URZ, 0x1, UR4 ;  /* 0x00000001ff057899 */ /* 0x000fc60008011604 */
[----:B------:R-:W-:-:S13]  /*03a0*/  ISETP.GE.U32.AND P0, PT, R11, R12, PT ;  /* 0x0000000c0b00720c */ /* 0x000fda0003f06070 */
[----:B------:R-:W-:Y:S05]  /*03b0*/  @P0 BRA `(.L_x_15) ;  /* 0x0000000000200947 */ /* 0x000fea0003800000 */
[----:B------:R-:W-:Y:S01]  /*03c0*/  IADD3 R9, PT, PT, R9, UR5, R14 ;  /* 0x0000000509097c10 */ /* 0x000fe2000fffe00e */
[----:B0-----:R-:W-:-:S04]  /*03d0*/  IMAD.WIDE R10, R11, 0x4, R6 ;  /* 0x000000040b0a7825 */ /* 0x001fc800078e0206 */
[----:B------:R-:W-:Y:S01]  /*03e0*/  IMAD.WIDE R8, R9, 0x4, R6 ;  /* 0x0000000409087825 */ /* 0x000fe200078e0206 */
[----:B------:R-:W2:Y:S04]  /*03f0*/  LDG.E R15, desc[UR8][R10.64] ;  /* 0x000000080a0f7981 */ /* 0x000ea8000c1e1900 */
[----:B------:R-:W3:Y:S04]  /*0400*/  LDG.E R2, desc[UR8][R8.64] ;  /* 0x0000000808027981 */ /* 0x000ee8000c1e1900 */
[----:B--2---:R1:W-:Y:S01]  /*0410*/  STG.E desc[UR8][R8.64], R15 ;  /* 0x0000000f08007986 */ /* 0x0043e2000c101908 */
[----:B---3--:R-:W-:-:S05]  /*0420*/  IADD3 R17, PT, PT, R2, R15, RZ ;  /* 0x0000000f02117210 */ /* 0x008fca0007ffe0ff */
[----:B------:R1:W-:Y:S02]  /*0430*/  STG.E desc[UR8][R10.64], R17 ;  /* 0x000000110a007986 */ /* 0x0003e4000c101908 */
.L_x_15:
[----:B------:R-:W-:Y:S05]  /*0440*/  BSYNC.RECONVERGENT B0 ;  /* 0x0000000000007941 */ /* 0x000fea0003800200 */
.L_x_14:
[----:B------:R-:W-:Y:S01]  /*0450*/  BAR.SYNC.DEFER_BLOCKING 0x0 ;  /* 0x0000000000007b1d */ /* 0x000fe20000010000 */
[----:B------:R-:W-:-:S05]  /*0460*/  UISETP.GT.U32.AND UP0, UPT, UR4, 0x3, UPT ;  /* 0x000000030400788c */ /* 0x000fca000bf04070 */
[----:B------:R-:W-:-:S04]  /*0470*/  UMOV UR4, UR5 ;  /* 0x0000000500047c82 */ /* 0x000fc80008000000 */
[----:B------:R-:W-:Y:S05]  /*0480*/  BRA.U UP0, `(.L_x_16) ;  /* 0xfffffffd00b07547 */ /* 0x000fea000b83ffff */
.L_x_13:
[----:B------:R-:W2:Y:S01]  /*0490*/  LDCU.U8 UR4, c[0x0][0x39c] ;  /* 0x00007380ff0477ac */ /* 0x000ea20008000000 */
[----:B------:R-:W-:Y:S01]  /*04a0*/  BSSY.RECONVERGENT B0, `(.L_x_17) ;  /* 0x000000d000007945 */ /* 0x000fe20003800200 */
[----:B--2---:R-:W-:-:S06]  /*04b0*/  UPRMT UR4, UR4, 0x8880, URZ ;  /* 0x0000888004047896 */ /* 0x004fcc00080000ff */
[----:B------:R-:W-:-:S04]  /*04c0*/  ISETP.NE.AND P0, PT, RZ, UR4, PT ;  /* 0x00000004ff007c0c */ /* 0x000fc8000bf05270 */
[----:B------:R-:W-:-:S13]  /*04d0*/  ISETP.NE.OR P0, PT, R3, RZ, !P0 ;  /* 0x000000ff0300720c */ /* 0x000fda0004705670 */
[----:B------:R-:W-:Y:S05]  /*04e0*/  @P0 BRA `(.L_x_18) ;  /* 0x0000000000200947 */ /* 0x000fea0003800000 */
[----:B------:R-:W2:Y:S01]  /*04f0*/  LDC.64 R2, c[0x0][0x390] ;  /* 0x0000e400ff027b82 */ /* 0x000ea20000000a00 */
[----:B------:R-:W1:Y:S07]  /*0500*/  LDG.E R4, desc[UR8][R4.64] ;  /* 0x0000000804047981 */ /* 0x000e6e000c1e1900 */
[----:B0-----:R-:W0:Y:S01]  /*0510*/  LDC.64 R6, c[0x0][0x388] ;  /* 0x0000e200ff067b82 */ /* 0x001e220000000a00 */
[----:B--2---:R-:W-:-:S06]  /*0520*/  IMAD.WIDE.U32 R2, R13, 0x4, R2 ;  /* 0x000000040d027825 */ /* 0x004fcc00078e0002 */
[----:B------:R-:W1:Y:S01]  /*0530*/  LDG.E R3, desc[UR8][R2.64] ;  /* 0x0000000802037981 */ /* 0x000e62000c1e1900 */
[----:B0-----:R-:W-:Y:S01]  /*0540*/  IMAD.WIDE.U32 R6, R0, 0x4, R6 ;  /* 0x0000000400067825 */ /* 0x001fe200078e0006 */
[----:B-1----:R-:W-:-:S05]  /*0550*/  IADD3 R9, PT, PT, R4, R3, RZ ;  /* 0x0000000304097210 */ /* 0x002fca0007ffe0ff */
[----:B------:R2:W-:Y:S02]  /*0560*/  STG.E desc[UR8][R6.64], R9 ;  /* 0x0000000906007986 */ /* 0x0005e4000c101908 */
.L_x_18:
[----:B------:R-:W-:Y:S05]  /*0570*/  BSYNC.RECONVERGENT B0 ;  /* 0x0000000000007941 */ /* 0x000fea0003800200 */
.L_x_17:
[----:B------:R-:W-:Y:S06]  /*0580*/  BAR.SYNC.DEFER_BLOCKING 0x0 ;  /* 0x0000000000007b1d */ /* 0x000fec0000010000 */
[----:B------:R-:W-:Y:S05]  /*0590*/  EXIT ;  /* 0x000000000000794d */ /* 0x000fea0003800000 */
.L_x_19:
        /* <DEDUP_REMOVED lines=14> */
.L_x_24:


//--------------------- .text._Z16global_get_flagsPiS_ii --------------------------
	.section	.text._Z16global_get_flagsPiS_ii,"ax",@progbits
	.align	128
        .global         _Z16global_get_flagsPiS_ii
        .type           _Z16global_get_flagsPiS_ii,@function
        .size           _Z16global_get_flagsPiS_ii,(.L_x_25 - _Z16global_get_flagsPiS_ii)
        .other          _Z16global_get_flagsPiS_ii,@"STO_CUDA_ENTRY STV_DEFAULT"
_Z16global_get_flagsPiS_ii:
.text._Z16global_get_flagsPiS_ii:
[----:B------:R-:W-:Y:S01]  /*0000*/  LDC R1, c[0x0][0x37c] ;  /* 0x0000df00ff017b82 */ /* 0x000fe20000000800 */
[----:B------:R-:W0:Y:S01]  /*0010*/  S2R R7, SR_TID.X ;  /* 0x0000000000077919 */ /* 0x000e220000002100 */
[----:B------:R-:W0:Y:S01]  /*0020*/  LDCU UR4, c[0x0][0x360] ;  /* 0x00006c00ff0477ac */ /* 0x000e220008000800 */
[----:B------:R-:W0:Y:S01]  /*0030*/  S2R R0, SR_CTAID.X ;  /* 0x0000000000007919 */ /* 0x000e220000002500 */
[----:B------:R-:W1:Y:S01]  /*0040*/  LDCU UR5, c[0x0][0x394] ;  /* 0x00007280ff0577ac */ /* 0x000e620008000800 */
[----:B0-----:R-:W-:-:S05]  /*0050*/  IMAD R7, R0, UR4, R7 ;  /* 0x0000000400077c24 */ /* 0x001fca000f8e0207 */
[----:B-1----:R-:W-:-:S13]  /*0060*/  ISETP.GE.AND P0, PT, R7, UR5, PT ;  /* 0x0000000507007c0c */ /* 0x002fda000bf06270 */
[----:B------:R-:W-:Y:S05]  /*0070*/  @P0 EXIT ;  /* 0x000000000000094d */ /* 0x000fea0003800000 */
[----:B------:R-:W0:Y:S01]  /*0080*/  LDC.64 R2, c[0x0][0x380] ;  /* 0x0000e000ff027b82 */ /* 0x000e220000000a00 */
[----:B------:R-:W1:Y:S01]  /*0090*/  LDCU.64 UR4, c[0x0][0x358] ;  /* 0x00006b00ff0477ac */ /* 0x000e620008000a00 */
[----:B------:R-:W2:Y:S06]  /*00a0*/  LDCU UR6, c[0x0][0x390] ;  /* 0x00007200ff0677ac */ /* 0x000eac0008000800 */
[----:B------:R-:W3:Y:S01]  /*00b0*/  LDC.64 R4, c[0x0][0x388] ;  /* 0x0000e200ff047b82 */ /* 0x000ee20000000a00 */
[----:B0-----:R-:W-:-:S06]  /*00c0*/  IMAD.WIDE R2, R7, 0x4, R2 ;  /* 0x0000000407027825 */ /* 0x001fcc00078e0202 */
[----:B-1----:R-:W2:Y:S01]  /*00d0*/  LDG.E R2, desc[UR4][R2.64] ;  /* 0x0000000402027981 */ /* 0x002ea2000c1e1900 */
[----:B---3--:R-:W-:Y:S01]  /*00e0*/  IMAD.WIDE R4, R7, 0x4, R4 ;  /* 0x0000000407047825 */ /* 0x008fe200078e0204 */
[----:B--2---:R-:W-:-:S13]  /*00f0*/  LOP3.LUT P0, RZ, R2, UR6, RZ, 0xc0, !PT ;  /* 0x0000000602ff7c12 */ /* 0x004fda000f80c0ff */
[----:B------:R-:W-:-:S05]  /*0100*/  @!P0 MOV R7, 0x1 ;  /* 0x0000000100078802 */ /* 0x000fca0000000f00 */
[----:B------:R-:W-:Y:S04]  /*0110*/  @!P0 STG.E desc[UR4][R4.64], R7 ;  /* 0x0000000704008986 */ /* 0x000fe8000c101904 */
[----:B------:R-:W-:Y:S01]  /*0120*/  @P0 STG.E desc[UR4][R4.64], RZ ;  /* 0x000000ff04000986 */ /* 0x000fe2000c101904 */
[----:B------:R-:W-:Y:S06]  /*0130*/  BAR.SYNC.DEFER_BLOCKING 0x0 ;  /* 0x0000000000007b1d */ /* 0x000fec0000010000 */
[----:B------:R-:W-:Y:S05]  /*0140*/  EXIT ;  /* 0x000000000000794d */ /* 0x000fea0003800000 */
.L_x_20:
        /* <DEDUP_REMOVED lines=11> */
.L_x_25:


//--------------------- .nv.shared.reserved.0     --------------------------
	.section	.nv.shared.reserved.0,"aw",@nobits
	.weak		__nv_reservedSMEM_offset_0_alias
	.size		__nv_reservedSMEM_offset_0_alias, 0, 64
	.other		__nv_reservedSMEM_offset_0_alias,@"STO_CUDA_RESERVED_SHARED STV_DEFAULT"
__nv_reservedSMEM_offset_0_alias:
	.zero		0
	.zero		64


//--------------------- .nv.shared._Z7combinePiS_S_iS_S_ --------------------------
	.section	.nv.shared._Z7combinePiS_S_iS_S_,"aw",@nobits
	.sectionflags	@""
	.align	4
.nv.shared._Z7combinePiS_S_iS_S_:
	.zero		1028


//--------------------- .nv.constant0._Z4swapPiS_i --------------------------
	.section	.nv.constant0._Z4swapPiS_i,"a",@progbits
	.sectionflags	@""
	.align	4
.nv.constant0._Z4swapPiS_i:
	.zero		916


//--------------------- .nv.constant0._Z7shufflePiS_S_S_ii --------------------------
	.section	.nv.constant0._Z7shufflePiS_S_S_ii,"a",@progbits
	.sectionflags	@""
	.align	4
.nv.constant0._Z7shufflePiS_S_S_ii:
	.zero		936


//--------------------- .nv.constant0._Z7combinePiS_S_iS_S_ --------------------------
	.section	.nv.constant0._Z7combinePiS_S_iS_S_,"a",@progbits
	.sectionflags	@""
	.align	4
.nv.constant0._Z7combinePiS_S_iS_S_:
	.zero		944


//--------------------- .nv.constant0._Z7prescanPiS_S_ib --------------------------
	.section	.nv.constant0._Z7prescanPiS_S_ib,"a",@progbits
	.sectionflags	@""
	.align	4
.nv.constant0._Z7prescanPiS_S_ib:
	.zero		925


//--------------------- .nv.constant0._Z16global_get_flagsPiS_ii --------------------------
	.section	.nv.constant0._Z16global_get_flagsPiS_ii,"a",@progbits
	.sectionflags	@""
	.align	4
.nv.constant0._Z16global_get_flagsPiS_ii:
	.zero		920


//--------------------- SYMBOLS --------------------------

	.type		.nv.reservedSmem.offset0,@object
	.size		.nv.reservedSmem.offset0,0x4
	.type		.nv.reservedSmem.cap,@object
	.size		.nv.reservedSmem.cap,0x4
